	.headerflags	@"EF_CUDA_TEXMODE_UNIFIED EF_CUDA_64BIT_ADDRESS EF_CUDA_ACCELERATORS EF_CUDA_SM90 EF_CUDA_VIRTUAL_SM(EF_CUDA_SM90)"
	.elftype	@"ET_EXEC"


//--------------------- .nv.info                  --------------------------
	.section	.nv.info,"",@"SHT_CUDA_INFO"
	.align	4


	//----- nvinfo : EIATTR_REGCOUNT
	.align		4
        /*0000*/ 	.byte	0x04, 0x2f
        /*0002*/ 	.short	(.L_3 - .L_2)
	.align		4
.L_2:
        /*0004*/ 	.word	index@(triton_poi_fused__native_batch_norm_legit_no_training_add_relu_29)
        /*0008*/ 	.word	0x00000016


	//----- nvinfo : EIATTR_MIN_STACK_SIZE
	.align		4
.L_3:
        /*000c*/ 	.byte	0x04, 0x12
        /*000e*/ 	.short	(.L_5 - .L_4)
	.align		4
.L_4:
        /*0010*/ 	.word	index@(triton_poi_fused__native_batch_norm_legit_no_training_add_relu_29)
        /*0014*/ 	.word	0x00000000


	//----- nvinfo : EIATTR_FRAME_SIZE
	.align		4
.L_5:
        /*0018*/ 	.byte	0x04, 0x11
        /*001a*/ 	.short	(.L_7 - .L_6)
	.align		4
.L_6:
        /*001c*/ 	.word	index@(triton_poi_fused__native_batch_norm_legit_no_training_add_relu_29)
        /*0020*/ 	.word	0x00000000


	//----- nvinfo : EIATTR_MIN_STACK_SIZE
	.align		4
.L_7:
        /*0024*/ 	.byte	0x04, 0x12
        /*0026*/ 	.short	(.L_9 - .L_8)
	.align		4
.L_8:
        /*0028*/ 	.word	index@(triton_poi_fused__native_batch_norm_legit_no_training_add_relu_29)
        /*002c*/ 	.word	0x00000000
.L_9:


//--------------------- .nv.info.triton_poi_fused__native_batch_norm_legit_no_training_add_relu_29 --------------------------
	.section	.nv.info.triton_poi_fused__native_batch_norm_legit_no_training_add_relu_29,"",@"SHT_CUDA_INFO"
	.sectionflags	@""
	.align	4


	//----- nvinfo : EIATTR_CUDA_API_VERSION
	.align		4
        /*0000*/ 	.byte	0x04, 0x37
        /*0002*/ 	.short	(.L_11 - .L_10)
.L_10:
        /*0004*/ 	.word	0x0000007c


	//----- nvinfo : EIATTR_KPARAM_INFO
	.align		4
.L_11:
        /*0008*/ 	.byte	0x04, 0x17
        /*000a*/ 	.short	(.L_13 - .L_12)
.L_12:
        /*000c*/ 	.word	0x00000000
        /*0010*/ 	.short	0x0007
        /*0012*/ 	.short	0x0038
        /*0014*/ 	.byte	0x00, 0xf0, 0x11, 0x00


	//----- nvinfo : EIATTR_KPARAM_INFO
	.align		4
.L_13:
        /*0018*/ 	.byte	0x04, 0x17
        /*001a*/ 	.short	(.L_15 - .L_14)
.L_14:
        /*001c*/ 	.word	0x00000000
        /*0020*/ 	.short	0x0006
        /*0022*/ 	.short	0x0030
        /*0024*/ 	.byte	0x00, 0xf4, 0x21, 0x00


	//----- nvinfo : EIATTR_KPARAM_INFO
	.align		4
.L_15:
        /*0028*/ 	.byte	0x04, 0x17
        /*002a*/ 	.short	(.L_17 - .L_16)
.L_16:
        /*002c*/ 	.word	0x00000000
        /*0030*/ 	.short	0x0005
        /*0032*/ 	.short	0x0028
        /*0034*/ 	.byte	0x00, 0xf4, 0x21, 0x00


	//----- nvinfo : EIATTR_KPARAM_INFO
	.align		4
.L_17:
        /*0038*/ 	.byte	0x04, 0x17
        /*003a*/ 	.short	(.L_19 - .L_18)
.L_18:
        /*003c*/ 	.word	0x00000000
        /*0040*/ 	.short	0x0004
        /*0042*/ 	.short	0x0020
        /*0044*/ 	.byte	0x00, 0xf4, 0x21, 0x00


	//----- nvinfo : EIATTR_KPARAM_INFO
	.align		4
.L_19:
        /*0048*/ 	.byte	0x04, 0x17
        /*004a*/ 	.short	(.L_21 - .L_20)
.L_20:
        /*004c*/ 	.word	0x00000000
        /*0050*/ 	.short	0x0003
        /*0052*/ 	.short	0x0018
        /*0054*/ 	.byte	0x00, 0xf4, 0x21, 0x00


	//----- nvinfo : EIATTR_KPARAM_INFO
	.align		4
.L_21:
        /*0058*/ 	.byte	0x04, 0x17
        /*005a*/ 	.short	(.L_23 - .L_22)
.L_22:
        /*005c*/ 	.word	0x00000000
        /*0060*/ 	.short	0x0002
        /*0062*/ 	.short	0x0010
        /*0064*/ 	.byte	0x00, 0xf4, 0x21, 0x00


	//----- nvinfo : EIATTR_KPARAM_INFO
	.align		4
.L_23:
        /*0068*/ 	.byte	0x04, 0x17
        /*006a*/ 	.short	(.L_25 - .L_24)
.L_24:
        /*006c*/ 	.word	0x00000000
        /*0070*/ 	.short	0x0001
        /*0072*/ 	.short	0x0008
        /*0074*/ 	.byte	0x00, 0xf4, 0x21, 0x00


	//----- nvinfo : EIATTR_KPARAM_INFO
	.align		4
.L_25:
        /*0078*/ 	.byte	0x04, 0x17
        /*007a*/ 	.short	(.L_27 - .L_26)
.L_26:
        /*007c*/ 	.word	0x00000000
        /*0080*/ 	.short	0x0000
        /*0082*/ 	.short	0x0000
        /*0084*/ 	.byte	0x00, 0xf4, 0x21, 0x00


	//----- nvinfo : EIATTR_SPARSE_MMA_MASK
	.align		4
.L_27:
        /*0088*/ 	.byte	0x03, 0x50
        /*008a*/ 	.short	0x0000


	//----- nvinfo : EIATTR_MAXREG_COUNT
	.align		4
        /*008c*/ 	.byte	0x03, 0x1b
        /*008e*/ 	.short	0x00ff


	//----- nvinfo : EIATTR_EXIT_INSTR_OFFSETS
	.align		4
        /*0090*/ 	.byte	0x04, 0x1c
        /*0092*/ 	.short	(.L_29 - .L_28)


	//   ....[0]....
.L_28:
        /*0094*/ 	.word	0x00000370


	//   ....[1]....
        /*0098*/ 	.word	0x00000390


	//----- nvinfo : EIATTR_REQNTID
	.align		4
.L_29:
        /*009c*/ 	.byte	0x04, 0x10
        /*009e*/ 	.short	(.L_31 - .L_30)
.L_30:
        /*00a0*/ 	.word	0x00000080
        /*00a4*/ 	.word	0x00000001
        /*00a8*/ 	.word	0x00000001


	//----- nvinfo : EIATTR_CBANK_PARAM_SIZE
	.align		4
.L_31:
        /*00ac*/ 	.byte	0x03, 0x19
        /*00ae*/ 	.short	0x003c


	//----- nvinfo : EIATTR_PARAM_CBANK
	.align		4
        /*00b0*/ 	.byte	0x04, 0x0a
        /*00b2*/ 	.short	(.L_33 - .L_32)
	.align		4
.L_32:
        /*00b4*/ 	.word	index@(.nv.constant0.triton_poi_fused__native_batch_norm_legit_no_training_add_relu_29)
        /*00b8*/ 	.short	0x0210
        /*00ba*/ 	.short	0x003c


	//----- nvinfo : EIATTR_SW_WAR
	.align		4
.L_33:
        /*00bc*/ 	.byte	0x04, 0x36
        /*00be*/ 	.short	(.L_35 - .L_34)
.L_34:
        /*00c0*/ 	.word	0x00000008
.L_35:


//--------------------- .nv.callgraph             --------------------------
	.section	.nv.callgraph,"",@"SHT_CUDA_CALLGRAPH"
	.align	4
	.sectionentsize	8
	.align		4
        /*0000*/ 	.word	0x00000000
	.align		4
        /*0004*/ 	.word	0xffffffff
	.align		4
        /*0008*/ 	.word	0x00000000
	.align		4
        /*000c*/ 	.word	0xfffffffe
	.align		4
        /*0010*/ 	.word	0x00000000
	.align		4
        /*0014*/ 	.word	0xfffffffd
	.align		4
        /*0018*/ 	.word	0x00000000
	.align		4
        /*001c*/ 	.word	0xfffffffc


//--------------------- .nv.constant4             --------------------------
	.section	.nv.constant4,"a",@progbits
	.align	8
	.align		8
.nv.constant4:
        /*0000*/ 	.dword	_$_str
	.align		8
        /*0008*/ 	.dword	_$_str_$_2


//--------------------- .text.triton_poi_fused__native_batch_norm_legit_no_training_add_relu_29 --------------------------
	.section	.text.triton_poi_fused__native_batch_norm_legit_no_training_add_relu_29,"ax",@progbits
	.align	128
        .global         triton_poi_fused__native_batch_norm_legit_no_training_add_relu_29
        .type           triton_poi_fused__native_batch_norm_legit_no_training_add_relu_29,@function
        .size           triton_poi_fused__native_batch_norm_legit_no_training_add_relu_29,(.L_x_1 - triton_poi_fused__native_batch_norm_legit_no_training_add_relu_29)
        .other          triton_poi_fused__native_batch_norm_legit_no_training_add_relu_29,@"STO_CUDA_ENTRY STV_DEFAULT"
triton_poi_fused__native_batch_norm_legit_no_training_add_relu_29:
.text.triton_poi_fused__native_batch_norm_legit_no_training_add_relu_29:
[----:B------:R-:W0:Y:S01]  /*0000*/  LDC R1, c[0x0][0x28] ;  /* 0x00000a00ff017b82 */ /* 0x000e220000000800 */
[----:B------:R-:W1:Y:S07]  /*0010*/  S2R R0, SR_TID.X ;  /* 0x0000000000007919 */ /* 0x000e6e0000002100 */
[----:B------:R-:W2:Y:S01]  /*0020*/  LDC.64 R12, c[0x0][0x220] ;  /* 0x00008800ff0c7b82 */ /* 0x000ea20000000a00 */
[----:B------:R-:W-:Y:S01]  /*0030*/  ULDC.64 UR4, c[0x0][0x208] ;  /* 0x0000820000047ab9 */ /* 0x000fe20000000a00 */
[----:B------:R-:W3:Y:S06]  /*0040*/  S2R R3, SR_CTAID.X ;  /* 0x0000000000037919 */ /* 0x000eec0000002500 */
[----:B------:R-:W4:Y:S08]  /*0050*/  LDC.64 R8, c[0x0][0x210] ;  /* 0x00008400ff087b82 */ /* 0x000f300000000a00 */
[----:B------:R-:W5:Y:S08]  /*0060*/  LDC.64 R10, c[0x0][0x218] ;  /* 0x00008600ff0a7b82 */ /* 0x000f700000000a00 */
[----:B------:R-:W4:Y:S01]  /*0070*/  LDC.64 R14, c[0x0][0x228] ;  /* 0x00008a00ff0e7b82 */ /* 0x000f220000000a00 */
[----:B-1----:R-:W-:-:S07]  /*0080*/  LOP3.LUT R0, R0, 0x7f, RZ, 0xc0, !PT ;  /* 0x0000007f00007812 */ /* 0x002fce00078ec0ff */
[----:B------:R-:W1:Y:S01]  /*0090*/  LDC.64 R16, c[0x0][0x230] ;  /* 0x00008c00ff107b82 */ /* 0x000e620000000a00 */
[----:B---3--:R-:W-:Y:S02]  /*00a0*/  SHF.R.S32.HI R2, RZ, 0x18, R3 ;  /* 0x00000018ff027819 */ /* 0x008fe40000011403 */
[----:B------:R-:W-:Y:S02]  /*00b0*/  LEA R0, R3, R0, 0x7 ;  /* 0x0000000003007211 */ /* 0x000fe400078e38ff */
[----:B------:R-:W-:Y:S02]  /*00c0*/  SGXT R3, R2, 0x1 ;  /* 0x000000010203781a */ /* 0x000fe40000000200 */
[----:B------:R-:W-:Y:S02]  /*00d0*/  ISETP.GE.AND P0, PT, R0, 0x900, PT ;  /* 0x000009000000780c */ /* 0x000fe40003f06270 */
[----:B------:R-:W-:-:S04]  /*00e0*/  LEA.HI R3, R3, R0, RZ, 0x2 ;  /* 0x0000000003037211 */ /* 0x000fc800078f10ff */
[----:B------:R-:W-:-:S05]  /*00f0*/  SHF.R.S32.HI R3, RZ, 0x2, R3 ;  /* 0x00000002ff037819 */ /* 0x000fca0000011403 */
[----:B------:R-:W-:-:S05]  /*0100*/  IMAD.HI R2, R3, 0x38e38e39, RZ ;  /* 0x38e38e3903027827 */ /* 0x000fca00078e02ff */
[----:B------:R-:W-:-:S04]  /*0110*/  SHF.R.U32.HI R5, RZ, 0x1f, R2 ;  /* 0x0000001fff057819 */ /* 0x000fc80000011602 */
[----:B------:R-:W-:Y:S02]  /*0120*/  LEA.HI.SX32 R2, R2, R5, 0x1b ;  /* 0x0000000502027211 */ /* 0x000fe400078fdaff */
[----:B------:R-:W3:Y:S03]  /*0130*/  LDC.64 R4, c[0x0][0x238] ;  /* 0x00008e00ff047b82 */ /* 0x000ee60000000a00 */
[----:B------:R-:W-:Y:S01]  /*0140*/  IMAD R19, R2, -0x90, R3 ;  /* 0xffffff7002137824 */ /* 0x000fe200078e0203 */
[----:B------:R-:W-:-:S03]  /*0150*/  CS2R R2, SRZ ;  /* 0x0000000000027805 */ /* 0x000fc6000001ff00 */
[----:B--2---:R-:W-:-:S05]  /*0160*/  IMAD.WIDE R12, R19, 0x4, R12 ;  /* 0x00000004130c7825 */ /* 0x004fca00078e020c */
[----:B------:R2:W3:Y:S01]  /*0170*/  @!P0 LDG.E.EL R2, desc[UR4][R12.64] ;  /* 0x000000040c028981 */ /* 0x0004e2000c2e1900 */
[----:B------:R-:W-:Y:S01]  /*0180*/  CS2R R6, SRZ ;  /* 0x0000000000067805 */ /* 0x000fe2000001ff00 */
[----:B----4-:R-:W-:-:S04]  /*0190*/  IMAD.WIDE R8, R0, 0x4, R8 ;  /* 0x0000000400087825 */ /* 0x010fc800078e0208 */
[C---:B-----5:R-:W-:Y:S01]  /*01a0*/  IMAD.WIDE R10, R19.reuse, 0x4, R10 ;  /* 0x00000004130a7825 */ /* 0x060fe200078e020a */
[----:B------:R4:W5:Y:S03]  /*01b0*/  @!P0 LDG.E R3, desc[UR4][R8.64] ;  /* 0x0000000408038981 */ /* 0x000966000c1e1900 */
[C---:B0-2---:R-:W-:Y:S01]  /*01c0*/  IMAD.WIDE R12, R19.reuse, 0x4, R14 ;  /* 0x00000004130c7825 */ /* 0x045fe200078e020e */
[----:B------:R0:W5:Y:S03]  /*01d0*/  @!P0 LDG.E.EL R6, desc[UR4][R10.64] ;  /* 0x000000040a068981 */ /* 0x000166000c2e1900 */
[----:B-1----:R-:W-:Y:S01]  /*01e0*/  IMAD.WIDE R14, R19, 0x4, R16 ;  /* 0x00000004130e7825 */ /* 0x002fe200078e0210 */
[----:B------:R-:W-:Y:S01]  /*01f0*/  CS2R R16, SRZ ;  /* 0x0000000000107805 */ /* 0x000fe2000001ff00 */
[----:B------:R-:W2:Y:S01]  /*0200*/  @!P0 LDG.E.EL R7, desc[UR4][R12.64] ;  /* 0x000000040c078981 */ /* 0x000ea2000c2e1900 */
[----:B----4-:R-:W1:Y:S01]  /*0210*/  LDC.64 R8, c[0x0][0x240] ;  /* 0x00009000ff087b82 */ /* 0x010e620000000a00 */
[----:B---3--:R-:W-:-:S03]  /*0220*/  IMAD.WIDE R4, R0, 0x4, R4 ;  /* 0x0000000400047825 */ /* 0x008fc600078e0204 */
[----:B------:R-:W2:Y:S04]  /*0230*/  @!P0 LDG.E.EL R16, desc[UR4][R14.64] ;  /* 0x000000040e108981 */ /* 0x000ea8000c2e1900 */
[----:B------:R-:W3:Y:S01]  /*0240*/  @!P0 LDG.E R17, desc[UR4][R4.64] ;  /* 0x0000000404118981 */ /* 0x000ee2000c1e1900 */
[----:B0-----:R-:W-:Y:S01]  /*0250*/  HFMA2.MMA R11, -RZ, RZ, 1.625, 0 ;  /* 0x3e800000ff0b7435 */ /* 0x001fe200000001ff */
[----:B------:R-:W-:-:S04]  /*0260*/  FADD R2, R2, 9.9999997473787516356e-06 ;  /* 0x3727c5ac02027421 */ /* 0x000fc80000000000 */
[----:B------:R-:W0:Y:S01]  /*0270*/  MUFU.SQRT R10, R2 ;  /* 0x00000002000a7308 */ /* 0x000e220000002000 */
[----:B-----5:R-:W-:Y:S01]  /*0280*/  FADD R3, -R6, R3 ;  /* 0x0000000306037221 */ /* 0x020fe20000000100 */
[C---:B0-----:R-:W-:Y:S02]  /*0290*/  FSETP.GT.AND P1, PT, R10.reuse, 8.50705917302346158658e+37, PT ;  /* 0x7e8000000a00780b */ /* 0x041fe40003f24000 */
[----:B------:R-:W-:Y:S02]  /*02a0*/  FSETP.GEU.AND P2, PT, R10, 1.175494350822287508e-38, PT ;  /* 0x008000000a00780b */ /* 0x000fe40003f4e000 */
[----:B------:R-:W-:-:S09]  /*02b0*/  FSEL R11, R11, 1, P1 ;  /* 0x3f8000000b0b7808 */ /* 0x000fd20000800000 */
[----:B------:R-:W-:Y:S02]  /*02c0*/  @P1 FMUL R10, R10, 0.25 ;  /* 0x3e8000000a0a1820 */ /* 0x000fe40000400000 */
[----:B------:R-:W-:Y:S02]  /*02d0*/  @!P2 FMUL R11, R11, 16777216 ;  /* 0x4b8000000b0ba820 */ /* 0x000fe40000400000 */
[----:B------:R-:W-:-:S06]  /*02e0*/  @!P2 FMUL R10, R10, 16777216 ;  /* 0x4b8000000a0aa820 */ /* 0x000fcc0000400000 */
[----:B------:R-:W0:Y:S02]  /*02f0*/  MUFU.RCP R10, R10 ;  /* 0x0000000a000a7308 */ /* 0x000e240000001000 */
[----:B0-----:R-:W-:-:S04]  /*0300*/  FMUL R2, R10, R11 ;  /* 0x0000000b0a027220 */ /* 0x001fc80000400000 */
[----:B------:R-:W-:-:S04]  /*0310*/  FMUL R3, R3, R2 ;  /* 0x0000000203037220 */ /* 0x000fc80000400000 */
[----:B--2---:R-:W-:Y:S01]  /*0320*/  FFMA R16, R3, R7, R16 ;  /* 0x0000000703107223 */ /* 0x004fe20000000010 */
[----:B-1----:R-:W-:-:S04]  /*0330*/  IMAD.WIDE R2, R0, 0x4, R8 ;  /* 0x0000000400027825 */ /* 0x002fc800078e0208 */
[C---:B---3--:R-:W-:Y:S01]  /*0340*/  FADD R4, R16.reuse, R17 ;  /* 0x0000001110047221 */ /* 0x048fe20000000000 */
[----:B------:R-:W-:-:S04]  /*0350*/  FSETP.GEU.AND P1, PT, R16, -R17, PT ;  /* 0x800000111000720b */ /* 0x000fc80003f2e000 */
[----:B------:R-:W-:Y:S01]  /*0360*/  FSEL R5, R4, RZ, P1 ;  /* 0x000000ff04057208 */ /* 0x000fe20000800000 */
[----:B------:R-:W-:Y:S08]  /*0370*/  @P0 EXIT ;  /* 0x000000000000094d */ /* 0x000ff00003800000 */
[----:B------:R-:W-:Y:S01]  /*0380*/  STG.E desc[UR4][R2.64], R5 ;  /* 0x0000000502007986 */ /* 0x000fe2000c101904 */
[----:B------:R-:W-:Y:S05]  /*0390*/  EXIT ;  /* 0x000000000000794d */ /* 0x000fea0003800000 */
.L_x_0:
[----:B------:R-:W-:-:S00]  /*03a0*/  BRA `(.L_x_0) ;  /* 0xfffffffc00fc7947 */ /* 0x000fc0000383ffff */
[----:B------:R-:W-:-:S00]  /*03b0*/  NOP ;  /* 0x0000000000007918 */ /* 0x000fc00000000000 */
        /* <DEDUP_REMOVED lines=12> */
.L_x_1:


//--------------------- .nv.global.init           --------------------------
	.section	.nv.global.init,"aw",@progbits
.nv.global.init:
	.type		_$_str,@object
	.size		_$_str,(_$_str_$_2 - _$_str)
_$_str:
        /*0000*/ 	.byte	0x5f, 0x5f, 0x43, 0x55, 0x44, 0x41, 0x5f, 0x46, 0x54, 0x5a, 0x00
	.type		_$_str_$_2,@object
	.size		_$_str_$_2,(.L_1 - _$_str_$_2)
_$_str_$_2:
        /*000b*/ 	.byte	0x5f, 0x5f, 0x43, 0x55, 0x44, 0x41, 0x5f, 0x50, 0x52, 0x45, 0x43, 0x5f, 0x53, 0x51, 0x52, 0x54
        /*001b*/ 	.byte	0x00
.L_1:


//--------------------- .nv.constant0.triton_poi_fused__native_batch_norm_legit_no_training_add_relu_29 --------------------------
	.section	.nv.constant0.triton_poi_fused__native_batch_norm_legit_no_training_add_relu_29,"a",@progbits
	.sectionflags	@""
	.align	4
.nv.constant0.triton_poi_fused__native_batch_norm_legit_no_training_add_relu_29:
	.zero		588
